//
// Generated by NVIDIA NVVM Compiler
//
// Compiler Build ID: CL-36424714
// Cuda compilation tools, release 13.0, V13.0.88
// Based on NVVM 20.0.0
//

.version 9.0
.target sm_100
.address_size 64

	// .globl	_Z3addiPfS_

.visible .entry _Z3addiPfS_(
	.param .u32 _Z3addiPfS__param_0,
	.param .u64 .ptr .align 1 _Z3addiPfS__param_1,
	.param .u64 .ptr .align 1 _Z3addiPfS__param_2
)
{
	.reg .pred 	%p<10>;
	.reg .b32 	%r<23>;
	.reg .b32 	%f<88>;
	.reg .b64 	%rd<28>;

	ld.param.u32 	%r16, [_Z3addiPfS__param_0];
	ld.param.u64 	%rd15, [_Z3addiPfS__param_1];
	ld.param.u64 	%rd16, [_Z3addiPfS__param_2];
	cvta.to.global.u64 	%rd1, %rd16;
	cvta.to.global.u64 	%rd2, %rd15;
	setp.lt.s32 	%p1, %r16, 1;
	@%p1 bra 	$L__BB0_13;
	and.b32  	%r1, %r16, 15;
	setp.lt.u32 	%p2, %r16, 16;
	mov.b32 	%r20, 0;
	@%p2 bra 	$L__BB0_4;
	and.b32  	%r20, %r16, 2147483632;
	neg.s32 	%r18, %r20;
	add.s64 	%rd25, %rd2, 32;
	add.s64 	%rd24, %rd1, 32;
$L__BB0_3:
	.pragma "nounroll";
	ld.global.f32 	%f1, [%rd25+-32];
	ld.global.f32 	%f2, [%rd24+-32];
	add.f32 	%f3, %f1, %f2;
	st.global.f32 	[%rd24+-32], %f3;
	ld.global.f32 	%f4, [%rd25+-28];
	ld.global.f32 	%f5, [%rd24+-28];
	add.f32 	%f6, %f4, %f5;
	st.global.f32 	[%rd24+-28], %f6;
	ld.global.f32 	%f7, [%rd25+-24];
	ld.global.f32 	%f8, [%rd24+-24];
	add.f32 	%f9, %f7, %f8;
	st.global.f32 	[%rd24+-24], %f9;
	ld.global.f32 	%f10, [%rd25+-20];
	ld.global.f32 	%f11, [%rd24+-20];
	add.f32 	%f12, %f10, %f11;
	st.global.f32 	[%rd24+-20], %f12;
	ld.global.f32 	%f13, [%rd25+-16];
	ld.global.f32 	%f14, [%rd24+-16];
	add.f32 	%f15, %f13, %f14;
	st.global.f32 	[%rd24+-16], %f15;
	ld.global.f32 	%f16, [%rd25+-12];
	ld.global.f32 	%f17, [%rd24+-12];
	add.f32 	%f18, %f16, %f17;
	st.global.f32 	[%rd24+-12], %f18;
	ld.global.f32 	%f19, [%rd25+-8];
	ld.global.f32 	%f20, [%rd24+-8];
	add.f32 	%f21, %f19, %f20;
	st.global.f32 	[%rd24+-8], %f21;
	ld.global.f32 	%f22, [%rd25+-4];
	ld.global.f32 	%f23, [%rd24+-4];
	add.f32 	%f24, %f22, %f23;
	st.global.f32 	[%rd24+-4], %f24;
	ld.global.f32 	%f25, [%rd25];
	ld.global.f32 	%f26, [%rd24];
	add.f32 	%f27, %f25, %f26;
	st.global.f32 	[%rd24], %f27;
	ld.global.f32 	%f28, [%rd25+4];
	ld.global.f32 	%f29, [%rd24+4];
	add.f32 	%f30, %f28, %f29;
	st.global.f32 	[%rd24+4], %f30;
	ld.global.f32 	%f31, [%rd25+8];
	ld.global.f32 	%f32, [%rd24+8];
	add.f32 	%f33, %f31, %f32;
	st.global.f32 	[%rd24+8], %f33;
	ld.global.f32 	%f34, [%rd25+12];
	ld.global.f32 	%f35, [%rd24+12];
	add.f32 	%f36, %f34, %f35;
	st.global.f32 	[%rd24+12], %f36;
	ld.global.f32 	%f37, [%rd25+16];
	ld.global.f32 	%f38, [%rd24+16];
	add.f32 	%f39, %f37, %f38;
	st.global.f32 	[%rd24+16], %f39;
	ld.global.f32 	%f40, [%rd25+20];
	ld.global.f32 	%f41, [%rd24+20];
	add.f32 	%f42, %f40, %f41;
	st.global.f32 	[%rd24+20], %f42;
	ld.global.f32 	%f43, [%rd25+24];
	ld.global.f32 	%f44, [%rd24+24];
	add.f32 	%f45, %f43, %f44;
	st.global.f32 	[%rd24+24], %f45;
	ld.global.f32 	%f46, [%rd25+28];
	ld.global.f32 	%f47, [%rd24+28];
	add.f32 	%f48, %f46, %f47;
	st.global.f32 	[%rd24+28], %f48;
	add.s32 	%r18, %r18, 16;
	add.s64 	%rd25, %rd25, 64;
	add.s64 	%rd24, %rd24, 64;
	setp.ne.s32 	%p3, %r18, 0;
	@%p3 bra 	$L__BB0_3;
$L__BB0_4:
	setp.eq.s32 	%p4, %r1, 0;
	@%p4 bra 	$L__BB0_13;
	and.b32  	%r7, %r16, 7;
	setp.lt.u32 	%p5, %r1, 8;
	@%p5 bra 	$L__BB0_7;
	mul.wide.u32 	%rd17, %r20, 4;
	add.s64 	%rd18, %rd2, %rd17;
	ld.global.f32 	%f49, [%rd18];
	add.s64 	%rd19, %rd1, %rd17;
	ld.global.f32 	%f50, [%rd19];
	add.f32 	%f51, %f49, %f50;
	st.global.f32 	[%rd19], %f51;
	ld.global.f32 	%f52, [%rd18+4];
	ld.global.f32 	%f53, [%rd19+4];
	add.f32 	%f54, %f52, %f53;
	st.global.f32 	[%rd19+4], %f54;
	ld.global.f32 	%f55, [%rd18+8];
	ld.global.f32 	%f56, [%rd19+8];
	add.f32 	%f57, %f55, %f56;
	st.global.f32 	[%rd19+8], %f57;
	ld.global.f32 	%f58, [%rd18+12];
	ld.global.f32 	%f59, [%rd19+12];
	add.f32 	%f60, %f58, %f59;
	st.global.f32 	[%rd19+12], %f60;
	ld.global.f32 	%f61, [%rd18+16];
	ld.global.f32 	%f62, [%rd19+16];
	add.f32 	%f63, %f61, %f62;
	st.global.f32 	[%rd19+16], %f63;
	ld.global.f32 	%f64, [%rd18+20];
	ld.global.f32 	%f65, [%rd19+20];
	add.f32 	%f66, %f64, %f65;
	st.global.f32 	[%rd19+20], %f66;
	ld.global.f32 	%f67, [%rd18+24];
	ld.global.f32 	%f68, [%rd19+24];
	add.f32 	%f69, %f67, %f68;
	st.global.f32 	[%rd19+24], %f69;
	ld.global.f32 	%f70, [%rd18+28];
	ld.global.f32 	%f71, [%rd19+28];
	add.f32 	%f72, %f70, %f71;
	st.global.f32 	[%rd19+28], %f72;
	add.s32 	%r20, %r20, 8;
$L__BB0_7:
	setp.eq.s32 	%p6, %r7, 0;
	@%p6 bra 	$L__BB0_13;
	and.b32  	%r10, %r16, 3;
	setp.lt.u32 	%p7, %r7, 4;
	@%p7 bra 	$L__BB0_10;
	mul.wide.u32 	%rd20, %r20, 4;
	add.s64 	%rd21, %rd2, %rd20;
	ld.global.f32 	%f73, [%rd21];
	add.s64 	%rd22, %rd1, %rd20;
	ld.global.f32 	%f74, [%rd22];
	add.f32 	%f75, %f73, %f74;
	st.global.f32 	[%rd22], %f75;
	ld.global.f32 	%f76, [%rd21+4];
	ld.global.f32 	%f77, [%rd22+4];
	add.f32 	%f78, %f76, %f77;
	st.global.f32 	[%rd22+4], %f78;
	ld.global.f32 	%f79, [%rd21+8];
	ld.global.f32 	%f80, [%rd22+8];
	add.f32 	%f81, %f79, %f80;
	st.global.f32 	[%rd22+8], %f81;
	ld.global.f32 	%f82, [%rd21+12];
	ld.global.f32 	%f83, [%rd22+12];
	add.f32 	%f84, %f82, %f83;
	st.global.f32 	[%rd22+12], %f84;
	add.s32 	%r20, %r20, 4;
$L__BB0_10:
	setp.eq.s32 	%p8, %r10, 0;
	@%p8 bra 	$L__BB0_13;
	mul.wide.u32 	%rd23, %r20, 4;
	add.s64 	%rd27, %rd1, %rd23;
	add.s64 	%rd26, %rd2, %rd23;
	neg.s32 	%r22, %r10;
$L__BB0_12:
	.pragma "nounroll";
	ld.global.f32 	%f85, [%rd26];
	ld.global.f32 	%f86, [%rd27];
	add.f32 	%f87, %f85, %f86;
	st.global.f32 	[%rd27], %f87;
	add.s64 	%rd27, %rd27, 4;
	add.s64 	%rd26, %rd26, 4;
	add.s32 	%r22, %r22, 1;
	setp.ne.s32 	%p9, %r22, 0;
	@%p9 bra 	$L__BB0_12;
$L__BB0_13:
	ret;

}
	// .globl	_Z6fill1DiPdd
.visible .entry _Z6fill1DiPdd(
	.param .u32 _Z6fill1DiPdd_param_0,
	.param .u64 .ptr .align 1 _Z6fill1DiPdd_param_1,
	.param .f64 _Z6fill1DiPdd_param_2
)
{
	.reg .pred 	%p<10>;
	.reg .b32 	%r<23>;
	.reg .b64 	%rd<16>;
	.reg .b64 	%fd<2>;

	ld.param.u32 	%r16, [_Z6fill1DiPdd_param_0];
	ld.param.u64 	%rd8, [_Z6fill1DiPdd_param_1];
	ld.param.f64 	%fd1, [_Z6fill1DiPdd_param_2];
	cvta.to.global.u64 	%rd1, %rd8;
	setp.lt.s32 	%p1, %r16, 1;
	@%p1 bra 	$L__BB1_13;
	and.b32  	%r1, %r16, 15;
	setp.lt.u32 	%p2, %r16, 16;
	mov.b32 	%r20, 0;
	@%p2 bra 	$L__BB1_4;
	and.b32  	%r20, %r16, 2147483632;
	neg.s32 	%r18, %r20;
	add.s64 	%rd14, %rd1, 64;
$L__BB1_3:
	.pragma "nounroll";
	st.global.f64 	[%rd14+-64], %fd1;
	st.global.f64 	[%rd14+-56], %fd1;
	st.global.f64 	[%rd14+-48], %fd1;
	st.global.f64 	[%rd14+-40], %fd1;
	st.global.f64 	[%rd14+-32], %fd1;
	st.global.f64 	[%rd14+-24], %fd1;
	st.global.f64 	[%rd14+-16], %fd1;
	st.global.f64 	[%rd14+-8], %fd1;
	st.global.f64 	[%rd14], %fd1;
	st.global.f64 	[%rd14+8], %fd1;
	st.global.f64 	[%rd14+16], %fd1;
	st.global.f64 	[%rd14+24], %fd1;
	st.global.f64 	[%rd14+32], %fd1;
	st.global.f64 	[%rd14+40], %fd1;
	st.global.f64 	[%rd14+48], %fd1;
	st.global.f64 	[%rd14+56], %fd1;
	add.s32 	%r18, %r18, 16;
	add.s64 	%rd14, %rd14, 128;
	setp.ne.s32 	%p3, %r18, 0;
	@%p3 bra 	$L__BB1_3;
$L__BB1_4:
	setp.eq.s32 	%p4, %r1, 0;
	@%p4 bra 	$L__BB1_13;
	and.b32  	%r7, %r16, 7;
	setp.lt.u32 	%p5, %r1, 8;
	@%p5 bra 	$L__BB1_7;
	mul.wide.u32 	%rd9, %r20, 8;
	add.s64 	%rd10, %rd1, %rd9;
	st.global.f64 	[%rd10], %fd1;
	st.global.f64 	[%rd10+8], %fd1;
	st.global.f64 	[%rd10+16], %fd1;
	st.global.f64 	[%rd10+24], %fd1;
	st.global.f64 	[%rd10+32], %fd1;
	st.global.f64 	[%rd10+40], %fd1;
	st.global.f64 	[%rd10+48], %fd1;
	st.global.f64 	[%rd10+56], %fd1;
	add.s32 	%r20, %r20, 8;
$L__BB1_7:
	setp.eq.s32 	%p6, %r7, 0;
	@%p6 bra 	$L__BB1_13;
	and.b32  	%r10, %r16, 3;
	setp.lt.u32 	%p7, %r7, 4;
	@%p7 bra 	$L__BB1_10;
	mul.wide.u32 	%rd11, %r20, 8;
	add.s64 	%rd12, %rd1, %rd11;
	st.global.f64 	[%rd12], %fd1;
	st.global.f64 	[%rd12+8], %fd1;
	st.global.f64 	[%rd12+16], %fd1;
	st.global.f64 	[%rd12+24], %fd1;
	add.s32 	%r20, %r20, 4;
$L__BB1_10:
	setp.eq.s32 	%p8, %r10, 0;
	@%p8 bra 	$L__BB1_13;
	mul.wide.u32 	%rd13, %r20, 8;
	add.s64 	%rd15, %rd1, %rd13;
	neg.s32 	%r22, %r10;
$L__BB1_12:
	.pragma "nounroll";
	st.global.f64 	[%rd15], %fd1;
	add.s64 	%rd15, %rd15, 8;
	add.s32 	%r22, %r22, 1;
	setp.ne.s32 	%p9, %r22, 0;
	@%p9 bra 	$L__BB1_12;
$L__BB1_13:
	ret;

}
	// .globl	_Z6fill2DPdmii
.visible .entry _Z6fill2DPdmii(
	.param .u64 .ptr .align 1 _Z6fill2DPdmii_param_0,
	.param .u64 _Z6fill2DPdmii_param_1,
	.param .u32 _Z6fill2DPdmii_param_2,
	.param .u32 _Z6fill2DPdmii_param_3
)
{


	ret;

}


// ===== COMPILED SASS (sm_100) =====

	.target	sm_100

	.elftype	@"ET_EXEC"


//--------------------- .note.nv.tkinfo           --------------------------
	.section	.note.nv.tkinfo,"",@"SHT_NOTE"
	.sectionflags	@"SHF_NOTE_NV_TKINFO"
	.tkinfo
        /*0018*/ 	.word	0x00000002
        /*0030*/ 	.string	""
        /*0030*/ 	.string	"ptxas"
        /*0030*/ 	.string	"Cuda compilation tools, release 13.0, V13.0.88"
        /*0030*/ 	.string	"Build cuda_13.0.r13.0/compiler.36424714_0"
        /*0030*/ 	.string	"-arch sm_100 -m 64 "



//--------------------- .note.nv.cuinfo           --------------------------
	.section	.note.nv.cuinfo,"",@"SHT_NOTE"
	.sectionflags	@"SHF_NOTE_NV_CUINFO"
        /*0018*/ 	.short	0x0002
        /*001a*/ 	.short	0x0064
        /*001c*/ 	.short	0x0082
	.zero		2


//--------------------- .nv.info                  --------------------------
	.section	.nv.info,"",@"SHT_CUDA_INFO"
	.align	4


	//----- nvinfo : EIATTR_REGCOUNT
	.align		4
        /*0000*/ 	.byte	0x04, 0x2f
        /*0002*/ 	.short	(.L_1 - .L_0)
	.align		4
.L_0:
        /*0004*/ 	.word	index@(_Z3addiPfS_)
        /*0008*/ 	.word	0x00000012


	//----- nvinfo : EIATTR_FRAME_SIZE
	.align		4
.L_1:
        /*000c*/ 	.byte	0x04, 0x11
        /*000e*/ 	.short	(.L_3 - .L_2)
	.align		4
.L_2:
        /*0010*/ 	.word	index@(_Z3addiPfS_)
        /*0014*/ 	.word	0x00000000


	//----- nvinfo : EIATTR_REGCOUNT
	.align		4
.L_3:
        /*0018*/ 	.byte	0x04, 0x2f
        /*001a*/ 	.short	(.L_5 - .L_4)
	.align		4
.L_4:
        /*001c*/ 	.word	index@(_Z6fill1DiPdd)
        /*0020*/ 	.word	0x0000000d


	//----- nvinfo : EIATTR_FRAME_SIZE
	.align		4
.L_5:
        /*0024*/ 	.byte	0x04, 0x11
        /*0026*/ 	.short	(.L_7 - .L_6)
	.align		4
.L_6:
        /*0028*/ 	.word	index@(_Z6fill1DiPdd)
        /*002c*/ 	.word	0x00000000


	//----- nvinfo : EIATTR_REGCOUNT
	.align		4
.L_7:
        /*0030*/ 	.byte	0x04, 0x2f
        /*0032*/ 	.short	(.L_9 - .L_8)
	.align		4
.L_8:
        /*0034*/ 	.word	index@(_Z6fill2DPdmii)
        /*0038*/ 	.word	0x00000004


	//----- nvinfo : EIATTR_FRAME_SIZE
	.align		4
.L_9:
        /*003c*/ 	.byte	0x04, 0x11
        /*003e*/ 	.short	(.L_11 - .L_10)
	.align		4
.L_10:
        /*0040*/ 	.word	index@(_Z6fill2DPdmii)
        /*0044*/ 	.word	0x00000000


	//----- nvinfo : EIATTR_MIN_STACK_SIZE
	.align		4
.L_11:
        /*0048*/ 	.byte	0x04, 0x12
        /*004a*/ 	.short	(.L_13 - .L_12)
	.align		4
.L_12:
        /*004c*/ 	.word	index@(_Z6fill2DPdmii)
        /*0050*/ 	.word	0x00000000


	//----- nvinfo : EIATTR_MIN_STACK_SIZE
	.align		4
.L_13:
        /*0054*/ 	.byte	0x04, 0x12
        /*0056*/ 	.short	(.L_15 - .L_14)
	.align		4
.L_14:
        /*0058*/ 	.word	index@(_Z6fill1DiPdd)
        /*005c*/ 	.word	0x00000000


	//----- nvinfo : EIATTR_MIN_STACK_SIZE
	.align		4
.L_15:
        /*0060*/ 	.byte	0x04, 0x12
        /*0062*/ 	.short	(.L_17 - .L_16)
	.align		4
.L_16:
        /*0064*/ 	.word	index@(_Z3addiPfS_)
        /*0068*/ 	.word	0x00000000
.L_17:


//--------------------- .nv.compat                --------------------------
	.section	.nv.compat,"",@"SHT_CUDA_COMPAT_INFO"
	.align	4
        /*0000*/ 	.byte	0x02, 0x09, 0x00, 0x00, 0x02, 0x02, 0x01, 0x00, 0x02, 0x05, 0x05, 0x00, 0x03, 0x07, 0x01, 0x01
        /*0010*/ 	.byte	0x02, 0x03, 0x00, 0x00, 0x02, 0x06, 0x01, 0x00, 0x04, 0x0b, 0x08, 0x00, 0x09, 0x00, 0x00, 0x00
        /*0020*/ 	.byte	0x00, 0x00, 0x00, 0x00


//--------------------- .nv.info._Z6fill2DPdmii   --------------------------
	.section	.nv.info._Z6fill2DPdmii,"",@"SHT_CUDA_INFO"
	.sectionflags	@""
	.align	4


	//----- nvinfo : EIATTR_CUDA_API_VERSION
	.align		4
        /*0000*/ 	.byte	0x04, 0x37
        /*0002*/ 	.short	(.L_19 - .L_18)
.L_18:
        /*0004*/ 	.word	0x00000082


	//----- nvinfo : EIATTR_KPARAM_INFO
	.align		4
.L_19:
        /*0008*/ 	.byte	0x04, 0x17
        /*000a*/ 	.short	(.L_21 - .L_20)
.L_20:
        /*000c*/ 	.word	0x00000000
        /*0010*/ 	.short	0x0003
        /*0012*/ 	.short	0x0014
        /*0014*/ 	.byte	0x00, 0xf0, 0x11, 0x00


	//----- nvinfo : EIATTR_KPARAM_INFO
	.align		4
.L_21:
        /*0018*/ 	.byte	0x04, 0x17
        /*001a*/ 	.short	(.L_23 - .L_22)
.L_22:
        /*001c*/ 	.word	0x00000000
        /*0020*/ 	.short	0x0002
        /*0022*/ 	.short	0x0010
        /*0024*/ 	.byte	0x00, 0xf0, 0x11, 0x00


	//----- nvinfo : EIATTR_KPARAM_INFO
	.align		4
.L_23:
        /*0028*/ 	.byte	0x04, 0x17
        /*002a*/ 	.short	(.L_25 - .L_24)
.L_24:
        /*002c*/ 	.word	0x00000000
        /*0030*/ 	.short	0x0001
        /*0032*/ 	.short	0x0008
        /*0034*/ 	.byte	0x00, 0xf0, 0x21, 0x00


	//----- nvinfo : EIATTR_KPARAM_INFO
	.align		4
.L_25:
        /*0038*/ 	.byte	0x04, 0x17
        /*003a*/ 	.short	(.L_27 - .L_26)
.L_26:
        /*003c*/ 	.word	0x00000000
        /*0040*/ 	.short	0x0000
        /*0042*/ 	.short	0x0000
        /*0044*/ 	.byte	0x00, 0xf5, 0x21, 0x00


	//----- nvinfo : EIATTR_SPARSE_MMA_MASK
	.align		4
.L_27:
        /*0048*/ 	.byte	0x03, 0x50
        /*004a*/ 	.short	0x0000


	//----- nvinfo : EIATTR_MAXREG_COUNT
	.align		4
        /*004c*/ 	.byte	0x03, 0x1b
        /*004e*/ 	.short	0x00ff


	//----- nvinfo : EIATTR_MERCURY_ISA_VERSION
	.align		4
        /*0050*/ 	.byte	0x03, 0x5f
        /*0052*/ 	.short	0x0101


	//----- nvinfo : EIATTR_VRC_CTA_INIT_COUNT
	.align		4
        /*0054*/ 	.byte	0x02, 0x4a
	.zero		1
	.zero		1


	//----- nvinfo : EIATTR_EXIT_INSTR_OFFSETS
	.align		4
        /*0058*/ 	.byte	0x04, 0x1c
        /*005a*/ 	.short	(.L_29 - .L_28)


	//   ....[0]....
.L_28:
        /*005c*/ 	.word	0x00000010


	//----- nvinfo : EIATTR_CBANK_PARAM_SIZE
	.align		4
.L_29:
        /*0060*/ 	.byte	0x03, 0x19
        /*0062*/ 	.short	0x0018


	//----- nvinfo : EIATTR_PARAM_CBANK
	.align		4
        /*0064*/ 	.byte	0x04, 0x0a
        /*0066*/ 	.short	(.L_31 - .L_30)
	.align		4
.L_30:
        /*0068*/ 	.word	index@(.nv.constant0._Z6fill2DPdmii)
        /*006c*/ 	.short	0x0380
        /*006e*/ 	.short	0x0018


	//----- nvinfo : EIATTR_SW_WAR
	.align		4
.L_31:
        /*0070*/ 	.byte	0x04, 0x36
        /*0072*/ 	.short	(.L_33 - .L_32)
.L_32:
        /*0074*/ 	.word	0x00000008
.L_33:


//--------------------- .nv.info._Z6fill1DiPdd    --------------------------
	.section	.nv.info._Z6fill1DiPdd,"",@"SHT_CUDA_INFO"
	.sectionflags	@""
	.align	4


	//----- nvinfo : EIATTR_CUDA_API_VERSION
	.align		4
        /*0000*/ 	.byte	0x04, 0x37
        /*0002*/ 	.short	(.L_35 - .L_34)
.L_34:
        /*0004*/ 	.word	0x00000082


	//----- nvinfo : EIATTR_KPARAM_INFO
	.align		4
.L_35:
        /*0008*/ 	.byte	0x04, 0x17
        /*000a*/ 	.short	(.L_37 - .L_36)
.L_36:
        /*000c*/ 	.word	0x00000000
        /*0010*/ 	.short	0x0002
        /*0012*/ 	.short	0x0010
        /*0014*/ 	.byte	0x00, 0xf0, 0x21, 0x00


	//----- nvinfo : EIATTR_KPARAM_INFO
	.align		4
.L_37:
        /*0018*/ 	.byte	0x04, 0x17
        /*001a*/ 	.short	(.L_39 - .L_38)
.L_38:
        /*001c*/ 	.word	0x00000000
        /*0020*/ 	.short	0x0001
        /*0022*/ 	.short	0x0008
        /*0024*/ 	.byte	0x00, 0xf5, 0x21, 0x00


	//----- nvinfo : EIATTR_KPARAM_INFO
	.align		4
.L_39:
        /*0028*/ 	.byte	0x04, 0x17
        /*002a*/ 	.short	(.L_41 - .L_40)
.L_40:
        /*002c*/ 	.word	0x00000000
        /*0030*/ 	.short	0x0000
        /*0032*/ 	.short	0x0000
        /*0034*/ 	.byte	0x00, 0xf0, 0x11, 0x00


	//----- nvinfo : EIATTR_SPARSE_MMA_MASK
	.align		4
.L_41:
        /*0038*/ 	.byte	0x03, 0x50
        /*003a*/ 	.short	0x0000


	//----- nvinfo : EIATTR_MAXREG_COUNT
	.align		4
        /*003c*/ 	.byte	0x03, 0x1b
        /*003e*/ 	.short	0x00ff


	//----- nvinfo : EIATTR_MERCURY_ISA_VERSION
	.align		4
        /*0040*/ 	.byte	0x03, 0x5f
        /*0042*/ 	.short	0x0101


	//----- nvinfo : EIATTR_VRC_CTA_INIT_COUNT
	.align		4
        /*0044*/ 	.byte	0x02, 0x4a
	.zero		1
	.zero		1


	//----- nvinfo : EIATTR_EXIT_INSTR_OFFSETS
	.align		4
        /*0048*/ 	.byte	0x04, 0x1c
        /*004a*/ 	.short	(.L_43 - .L_42)


	//   ....[0]....
.L_42:
        /*004c*/ 	.word	0x00000030


	//   ....[1]....
        /*0050*/ 	.word	0x00000290


	//   ....[2]....
        /*0054*/ 	.word	0x000003a0


	//   ....[3]....
        /*0058*/ 	.word	0x00000470


	//   ....[4]....
        /*005c*/ 	.word	0x00000520


	//----- nvinfo : EIATTR_CBANK_PARAM_SIZE
	.align		4
.L_43:
        /*0060*/ 	.byte	0x03, 0x19
        /*0062*/ 	.short	0x0018


	//----- nvinfo : EIATTR_PARAM_CBANK
	.align		4
        /*0064*/ 	.byte	0x04, 0x0a
        /*0066*/ 	.short	(.L_45 - .L_44)
	.align		4
.L_44:
        /*0068*/ 	.word	index@(.nv.constant0._Z6fill1DiPdd)
        /*006c*/ 	.short	0x0380
        /*006e*/ 	.short	0x0018


	//----- nvinfo : EIATTR_SW_WAR
	.align		4
.L_45:
        /*0070*/ 	.byte	0x04, 0x36
        /*0072*/ 	.short	(.L_47 - .L_46)
.L_46:
        /*0074*/ 	.word	0x00000008
.L_47:


//--------------------- .nv.info._Z3addiPfS_      --------------------------
	.section	.nv.info._Z3addiPfS_,"",@"SHT_CUDA_INFO"
	.sectionflags	@""
	.align	4


	//----- nvinfo : EIATTR_CUDA_API_VERSION
	.align		4
        /*0000*/ 	.byte	0x04, 0x37
        /*0002*/ 	.short	(.L_49 - .L_48)
.L_48:
        /*0004*/ 	.word	0x00000082


	//----- nvinfo : EIATTR_KPARAM_INFO
	.align		4
.L_49:
        /*0008*/ 	.byte	0x04, 0x17
        /*000a*/ 	.short	(.L_51 - .L_50)
.L_50:
        /*000c*/ 	.word	0x00000000
        /*0010*/ 	.short	0x0002
        /*0012*/ 	.short	0x0010
        /*0014*/ 	.byte	0x00, 0xf5, 0x21, 0x00


	//----- nvinfo : EIATTR_KPARAM_INFO
	.align		4
.L_51:
        /*0018*/ 	.byte	0x04, 0x17
        /*001a*/ 	.short	(.L_53 - .L_52)
.L_52:
        /*001c*/ 	.word	0x00000000
        /*0020*/ 	.short	0x0001
        /*0022*/ 	.short	0x0008
        /*0024*/ 	.byte	0x00, 0xf5, 0x21, 0x00


	//----- nvinfo : EIATTR_KPARAM_INFO
	.align		4
.L_53:
        /*0028*/ 	.byte	0x04, 0x17
        /*002a*/ 	.short	(.L_55 - .L_54)
.L_54:
        /*002c*/ 	.word	0x00000000
        /*0030*/ 	.short	0x0000
        /*0032*/ 	.short	0x0000
        /*0034*/ 	.byte	0x00, 0xf0, 0x11, 0x00


	//----- nvinfo : EIATTR_SPARSE_MMA_MASK
	.align		4
.L_55:
        /*0038*/ 	.byte	0x03, 0x50
        /*003a*/ 	.short	0x0000


	//----- nvinfo : EIATTR_MAXREG_COUNT
	.align		4
        /*003c*/ 	.byte	0x03, 0x1b
        /*003e*/ 	.short	0x00ff


	//----- nvinfo : EIATTR_MERCURY_ISA_VERSION
	.align		4
        /*0040*/ 	.byte	0x03, 0x5f
        /*0042*/ 	.short	0x0101


	//----- nvinfo : EIATTR_VRC_CTA_INIT_COUNT
	.align		4
        /*0044*/ 	.byte	0x02, 0x4a
	.zero		1
	.zero		1


	//----- nvinfo : EIATTR_EXIT_INSTR_OFFSETS
	.align		4
        /*0048*/ 	.byte	0x04, 0x1c
        /*004a*/ 	.short	(.L_57 - .L_56)


	//   ....[0]....
.L_56:
        /*004c*/ 	.word	0x00000030


	//   ....[1]....
        /*0050*/ 	.word	0x00000600


	//   ....[2]....
        /*0054*/ 	.word	0x000008a0


	//   ....[3]....
        /*0058*/ 	.word	0x00000a40


	//   ....[4]....
        /*005c*/ 	.word	0x00000b90


	//----- nvinfo : EIATTR_CBANK_PARAM_SIZE
	.align		4
.L_57:
        /*0060*/ 	.byte	0x03, 0x19
        /*0062*/ 	.short	0x0018


	//----- nvinfo : EIATTR_PARAM_CBANK
	.align		4
        /*0064*/ 	.byte	0x04, 0x0a
        /*0066*/ 	.short	(.L_59 - .L_58)
	.align		4
.L_58:
        /*0068*/ 	.word	index@(.nv.constant0._Z3addiPfS_)
        /*006c*/ 	.short	0x0380
        /*006e*/ 	.short	0x0018


	//----- nvinfo : EIATTR_SW_WAR
	.align		4
.L_59:
        /*0070*/ 	.byte	0x04, 0x36
        /*0072*/ 	.short	(.L_61 - .L_60)
.L_60:
        /*0074*/ 	.word	0x00000008
.L_61:


//--------------------- .nv.callgraph             --------------------------
	.section	.nv.callgraph,"",@"SHT_CUDA_CALLGRAPH"
	.align	4
	.sectionentsize	8
	.align		4
        /*0000*/ 	.word	0x00000000
	.align		4
        /*0004*/ 	.word	0xffffffff
	.align		4
        /*0008*/ 	.word	0x00000000
	.align		4
        /*000c*/ 	.word	0xfffffffe
	.align		4
        /*0010*/ 	.word	0x00000000
	.align		4
        /*0014*/ 	.word	0xfffffffd
	.align		4
        /*0018*/ 	.word	0x00000000
	.align		4
        /*001c*/ 	.word	0xfffffffc


//--------------------- .text._Z6fill2DPdmii      --------------------------
	.section	.text._Z6fill2DPdmii,"ax",@progbits
	.align	128
        .global         _Z6fill2DPdmii
        .type           _Z6fill2DPdmii,@function
        .size           _Z6fill2DPdmii,(.L_x_13 - _Z6fill2DPdmii)
        .other          _Z6fill2DPdmii,@"STO_CUDA_ENTRY STV_DEFAULT"
_Z6fill2DPdmii:
.text._Z6fill2DPdmii:
[----:B------:R-:W-:Y:S01]  /*0000*/  LDC R1, c[0x0][0x37c] ;  /* 0x0000df00ff017b82 */ /* 0x000fe20000000800 */
[----:B------:R-:W-:Y:S05]  /*0010*/  EXIT ;  /* 0x000000000000794d */ /* 0x000fea0003800000 */
.L_x_0:
[----:B------:R-:W-:-:S00]  /*0020*/  BRA `(.L_x_0) ;  /* 0xfffffffc00fc7947 */ /* 0x000fc0000383ffff */
[----:B------:R-:W-:-:S00]  /*0030*/  NOP ;  /* 0x0000000000007918 */ /* 0x000fc00000000000 */
        /* <DEDUP_REMOVED lines=12> */
.L_x_13:


//--------------------- .text._Z6fill1DiPdd       --------------------------
	.section	.text._Z6fill1DiPdd,"ax",@progbits
	.align	128
        .global         _Z6fill1DiPdd
        .type           _Z6fill1DiPdd,@function
        .size           _Z6fill1DiPdd,(.L_x_14 - _Z6fill1DiPdd)
        .other          _Z6fill1DiPdd,@"STO_CUDA_ENTRY STV_DEFAULT"
_Z6fill1DiPdd:
.text._Z6fill1DiPdd:
[----:B------:R-:W-:Y:S08]  /*0000*/  LDC R1, c[0x0][0x37c] ;  /* 0x0000df00ff017b82 */ /* 0x000ff00000000800 */
[----:B------:R-:W0:Y:S02]  /*0010*/  LDC R8, c[0x0][0x380] ;  /* 0x0000e000ff087b82 */ /* 0x000e240000000800 */
[----:B0-----:R-:W-:-:S13]  /*0020*/  ISETP.GE.AND P0, PT, R8, 0x1, PT ;  /* 0x000000010800780c */ /* 0x001fda0003f06270 */
[----:B------:R-:W-:Y:S05]  /*0030*/  @!P0 EXIT ;  /* 0x000000000000894d */ /* 0x000fea0003800000 */
[C---:B------:R-:W-:Y:S01]  /*0040*/  ISETP.GE.U32.AND P1, PT, R8.reuse, 0x10, PT ;  /* 0x000000100800780c */ /* 0x040fe20003f26070 */
[----:B------:R-:W0:Y:S01]  /*0050*/  LDCU.64 UR6, c[0x0][0x358] ;  /* 0x00006b00ff0677ac */ /* 0x000e220008000a00 */
[----:B------:R-:W-:Y:S01]  /*0060*/  LOP3.LUT R10, R8, 0xf, RZ, 0xc0, !PT ;  /* 0x0000000f080a7812 */ /* 0x000fe200078ec0ff */
[----:B------:R-:W-:-:S03]  /*0070*/  IMAD.MOV.U32 R7, RZ, RZ, RZ ;  /* 0x000000ffff077224 */ /* 0x000fc600078e00ff */
[----:B------:R-:W-:-:S07]  /*0080*/  ISETP.NE.AND P0, PT, R10, RZ, PT ;  /* 0x000000ff0a00720c */ /* 0x000fce0003f05270 */
[----:B------:R-:W-:Y:S06]  /*0090*/  @!P1 BRA `(.L_x_1) ;  /* 0x00000000007c9947 */ /* 0x000fec0003800000 */
[----:B------:R-:W1:Y:S01]  /*00a0*/  LDCU.64 UR4, c[0x0][0x388] ;  /* 0x00007100ff0477ac */ /* 0x000e620008000a00 */
[----:B------:R-:W2:Y:S01]  /*00b0*/  LDC.64 R4, c[0x0][0x390] ;  /* 0x0000e400ff047b82 */ /* 0x000ea20000000a00 */
[----:B------:R-:W-:-:S05]  /*00c0*/  LOP3.LUT R7, R8, 0x7ffffff0, RZ, 0xc0, !PT ;  /* 0x7ffffff008077812 */ /* 0x000fca00078ec0ff */
[----:B------:R-:W-:Y:S01]  /*00d0*/  IMAD.MOV R0, RZ, RZ, -R7 ;  /* 0x000000ffff007224 */ /* 0x000fe200078e0a07 */
[----:B-1----:R-:W-:-:S04]  /*00e0*/  UIADD3 UR4, UP0, UPT, UR4, 0x40, URZ ;  /* 0x0000004004047890 */ /* 0x002fc8000ff1e0ff */
[----:B------:R-:W-:Y:S02]  /*00f0*/  UIADD3.X UR5, UPT, UPT, URZ, UR5, URZ, UP0, !UPT ;  /* 0x00000005ff057290 */ /* 0x000fe400087fe4ff */
[----:B------:R-:W-:-:S04]  /*0100*/  IMAD.U32 R6, RZ, RZ, UR4 ;  /* 0x00000004ff067e24 */ /* 0x000fc8000f8e00ff */
[----:B------:R-:W-:-:S07]  /*0110*/  IMAD.U32 R9, RZ, RZ, UR5 ;  /* 0x00000005ff097e24 */ /* 0x000fce000f8e00ff */
.L_x_2:
[----:B------:R-:W-:Y:S01]  /*0120*/  IADD3 R0, PT, PT, R0, 0x10, RZ ;  /* 0x0000001000007810 */ /* 0x000fe20007ffe0ff */
[----:B-1----:R-:W-:Y:S02]  /*0130*/  IMAD.MOV.U32 R2, RZ, RZ, R6 ;  /* 0x000000ffff027224 */ /* 0x002fe400078e0006 */
[----:B------:R-:W-:Y:S01]  /*0140*/  IMAD.MOV.U32 R3, RZ, RZ, R9 ;  /* 0x000000ffff037224 */ /* 0x000fe200078e0009 */
[----:B------:R-:W-:Y:S02]  /*0150*/  ISETP.NE.AND P1, PT, R0, RZ, PT ;  /* 0x000000ff0000720c */ /* 0x000fe40003f25270 */
[----:B------:R-:W-:Y:S02]  /*0160*/  IADD3 R6, P2, PT, R2, 0x80, RZ ;  /* 0x0000008002067810 */ /* 0x000fe40007f5e0ff */
[----:B0-2---:R1:W-:Y:S03]  /*0170*/  STG.E.64 desc[UR6][R2.64+-0x40], R4 ;  /* 0xffffc00402007986 */ /* 0x0053e6000c101b06 */
[----:B------:R-:W-:Y:S01]  /*0180*/  IMAD.X R9, RZ, RZ, R3, P2 ;  /* 0x000000ffff097224 */ /* 0x000fe200010e0603 */
[----:B------:R1:W-:Y:S04]  /*0190*/  STG.E.64 desc[UR6][R2.64+-0x38], R4 ;  /* 0xffffc80402007986 */ /* 0x0003e8000c101b06 */
        /* <DEDUP_REMOVED lines=13> */
[----:B------:R1:W-:Y:S01]  /*0270*/  STG.E.64 desc[UR6][R2.64+0x38], R4 ;  /* 0x0000380402007986 */ /* 0x0003e2000c101b06 */
[----:B------:R-:W-:Y:S05]  /*0280*/  @P1 BRA `(.L_x_2) ;  /* 0xfffffffc00a41947 */ /* 0x000fea000383ffff */
.L_x_1:
[----:B0-----:R-:W-:Y:S05]  /*0290*/  @!P0 EXIT ;  /* 0x000000000000894d */ /* 0x001fea0003800000 */
[----:B------:R-:W-:Y:S02]  /*02a0*/  ISETP.GE.U32.AND P0, PT, R10, 0x8, PT ;  /* 0x000000080a00780c */ /* 0x000fe40003f06070 */
[----:B------:R-:W-:-:S04]  /*02b0*/  LOP3.LUT R6, R8, 0x7, RZ, 0xc0, !PT ;  /* 0x0000000708067812 */ /* 0x000fc800078ec0ff */
[----:B------:R-:W-:-:S07]  /*02c0*/  ISETP.NE.AND P1, PT, R6, RZ, PT ;  /* 0x000000ff0600720c */ /* 0x000fce0003f25270 */
[----:B------:R-:W-:Y:S06]  /*02d0*/  @!P0 BRA `(.L_x_3) ;  /* 0x0000000000308947 */ /* 0x000fec0003800000 */
[----:B-1----:R-:W0:Y:S08]  /*02e0*/  LDC.64 R2, c[0x0][0x388] ;  /* 0x0000e200ff027b82 */ /* 0x002e300000000a00 */
[----:B------:R-:W1:Y:S01]  /*02f0*/  LDC.64 R4, c[0x0][0x390] ;  /* 0x0000e400ff047b82 */ /* 0x000e620000000a00 */
[----:B0-----:R-:W-:-:S04]  /*0300*/  IMAD.WIDE.U32 R2, R7, 0x8, R2 ;  /* 0x0000000807027825 */ /* 0x001fc800078e0002 */
[----:B------:R-:W-:Y:S01]  /*0310*/  VIADD R7, R7, 0x8 ;  /* 0x0000000807077836 */ /* 0x000fe20000000000 */
[----:B-1----:R0:W-:Y:S04]  /*0320*/  STG.E.64 desc[UR6][R2.64], R4 ;  /* 0x0000000402007986 */ /* 0x0021e8000c101b06 */
[----:B------:R0:W-:Y:S04]  /*0330*/  STG.E.64 desc[UR6][R2.64+0x8], R4 ;  /* 0x0000080402007986 */ /* 0x0001e8000c101b06 */
[----:B------:R0:W-:Y:S04]  /*0340*/  STG.E.64 desc[UR6][R2.64+0x10], R4 ;  /* 0x0000100402007986 */ /* 0x0001e8000c101b06 */
[----:B------:R0:W-:Y:S04]  /*0350*/  STG.E.64 desc[UR6][R2.64+0x18], R4 ;  /* 0x0000180402007986 */ /* 0x0001e8000c101b06 */
[----:B------:R0:W-:Y:S04]  /*0360*/  STG.E.64 desc[UR6][R2.64+0x20], R4 ;  /* 0x0000200402007986 */ /* 0x0001e8000c101b06 */
[----:B------:R0:W-:Y:S04]  /*0370*/  STG.E.64 desc[UR6][R2.64+0x28], R4 ;  /* 0x0000280402007986 */ /* 0x0001e8000c101b06 */
[----:B------:R0:W-:Y:S04]  /*0380*/  STG.E.64 desc[UR6][R2.64+0x30], R4 ;  /* 0x0000300402007986 */ /* 0x0001e8000c101b06 */
[----:B------:R0:W-:Y:S02]  /*0390*/  STG.E.64 desc[UR6][R2.64+0x38], R4 ;  /* 0x0000380402007986 */ /* 0x0001e4000c101b06 */
.L_x_3:
[----:B------:R-:W-:Y:S05]  /*03a0*/  @!P1 EXIT ;  /* 0x000000000000994d */ /* 0x000fea0003800000 */
[----:B------:R-:W-:Y:S02]  /*03b0*/  ISETP.GE.U32.AND P0, PT, R6, 0x4, PT ;  /* 0x000000040600780c */ /* 0x000fe40003f06070 */
[----:B------:R-:W-:-:S04]  /*03c0*/  LOP3.LUT R0, R8, 0x3, RZ, 0xc0, !PT ;  /* 0x0000000308007812 */ /* 0x000fc800078ec0ff */
[----:B------:R-:W-:-:S07]  /*03d0*/  ISETP.NE.AND P1, PT, R0, RZ, PT ;  /* 0x000000ff0000720c */ /* 0x000fce0003f25270 */
[----:B------:R-:W-:Y:S06]  /*03e0*/  @!P0 BRA `(.L_x_4) ;  /* 0x0000000000208947 */ /* 0x000fec0003800000 */
[----:B01----:R-:W0:Y:S08]  /*03f0*/  LDC.64 R2, c[0x0][0x388] ;  /* 0x0000e200ff027b82 */ /* 0x003e300000000a00 */
[----:B------:R-:W1:Y:S01]  /*0400*/  LDC.64 R4, c[0x0][0x390] ;  /* 0x0000e400ff047b82 */ /* 0x000e620000000a00 */
[----:B0-----:R-:W-:-:S04]  /*0410*/  IMAD.WIDE.U32 R2, R7, 0x8, R2 ;  /* 0x0000000807027825 */ /* 0x001fc800078e0002 */
[----:B------:R-:W-:Y:S01]  /*0420*/  VIADD R7, R7, 0x4 ;  /* 0x0000000407077836 */ /* 0x000fe20000000000 */
[----:B-1----:R2:W-:Y:S04]  /*0430*/  STG.E.64 desc[UR6][R2.64], R4 ;  /* 0x0000000402007986 */ /* 0x0025e8000c101b06 */
[----:B------:R2:W-:Y:S04]  /*0440*/  STG.E.64 desc[UR6][R2.64+0x8], R4 ;  /* 0x0000080402007986 */ /* 0x0005e8000c101b06 */
[----:B------:R2:W-:Y:S04]  /*0450*/  STG.E.64 desc[UR6][R2.64+0x10], R4 ;  /* 0x0000100402007986 */ /* 0x0005e8000c101b06 */
[----:B------:R2:W-:Y:S02]  /*0460*/  STG.E.64 desc[UR6][R2.64+0x18], R4 ;  /* 0x0000180402007986 */ /* 0x0005e4000c101b06 */
.L_x_4:
[----:B------:R-:W-:Y:S05]  /*0470*/  @!P1 EXIT ;  /* 0x000000000000994d */ /* 0x000fea0003800000 */
[----:B012---:R-:W0:Y:S01]  /*0480*/  LDC.64 R2, c[0x0][0x388] ;  /* 0x0000e200ff027b82 */ /* 0x007e220000000a00 */
[----:B------:R-:W-:-:S07]  /*0490*/  IADD3 R0, PT, PT, -R0, RZ, RZ ;  /* 0x000000ff00007210 */ /* 0x000fce0007ffe1ff */
[----:B------:R-:W1:Y:S01]  /*04a0*/  LDC.64 R4, c[0x0][0x390] ;  /* 0x0000e400ff047b82 */ /* 0x000e620000000a00 */
[----:B0-----:R-:W-:-:S07]  /*04b0*/  IMAD.WIDE.U32 R2, R7, 0x8, R2 ;  /* 0x0000000807027825 */ /* 0x001fce00078e0002 */
.L_x_5:
[----:B------:R-:W-:Y:S01]  /*04c0*/  VIADD R0, R0, 0x1 ;  /* 0x0000000100007836 */ /* 0x000fe20000000000 */
[----:B-1----:R0:W-:Y:S04]  /*04d0*/  STG.E.64 desc[UR6][R2.64], R4 ;  /* 0x0000000402007986 */ /* 0x0021e8000c101b06 */
[----:B------:R-:W-:Y:S02]  /*04e0*/  ISETP.NE.AND P0, PT, R0, RZ, PT ;  /* 0x000000ff0000720c */ /* 0x000fe40003f05270 */
[----:B0-----:R-:W-:-:S05]  /*04f0*/  IADD3 R2, P1, PT, R2, 0x8, RZ ;  /* 0x0000000802027810 */ /* 0x001fca0007f3e0ff */
[----:B------:R-:W-:-:S06]  /*0500*/  IMAD.X R3, RZ, RZ, R3, P1 ;  /* 0x000000ffff037224 */ /* 0x000fcc00008e0603 */
[----:B------:R-:W-:Y:S05]  /*0510*/  @P0 BRA `(.L_x_5) ;  /* 0xfffffffc00e80947 */ /* 0x000fea000383ffff */
[----:B------:R-:W-:Y:S05]  /*0520*/  EXIT ;  /* 0x000000000000794d */ /* 0x000fea0003800000 */
.L_x_6:
        /* <DEDUP_REMOVED lines=13> */
.L_x_14:


//--------------------- .text._Z3addiPfS_         --------------------------
	.section	.text._Z3addiPfS_,"ax",@progbits
	.align	128
        .global         _Z3addiPfS_
        .type           _Z3addiPfS_,@function
        .size           _Z3addiPfS_,(.L_x_15 - _Z3addiPfS_)
        .other          _Z3addiPfS_,@"STO_CUDA_ENTRY STV_DEFAULT"
_Z3addiPfS_:
.text._Z3addiPfS_:
[----:B------:R-:W-:Y:S08]  /*0000*/  LDC R1, c[0x0][0x37c] ;  /* 0x0000df00ff017b82 */ /* 0x000ff00000000800 */
[----:B------:R-:W0:Y:S02]  /*0010*/  LDC R6, c[0x0][0x380] ;  /* 0x0000e000ff067b82 */ /* 0x000e240000000800 */
[----:B0-----:R-:W-:-:S13]  /*0020*/  ISETP.GE.AND P0, PT, R6, 0x1, PT ;  /* 0x000000010600780c */ /* 0x001fda0003f06270 */
[----:B------:R-:W-:Y:S05]  /*0030*/  @!P0 EXIT ;  /* 0x000000000000894d */ /* 0x000fea0003800000 */
[C---:B------:R-:W-:Y:S01]  /*0040*/  ISETP.GE.U32.AND P1, PT, R6.reuse, 0x10, PT ;  /* 0x000000100600780c */ /* 0x040fe20003f26070 */
[----:B------:R-:W0:Y:S01]  /*0050*/  LDCU.64 UR8, c[0x0][0x358] ;  /* 0x00006b00ff0877ac */ /* 0x000e220008000a00 */
[----:B------:R-:W-:Y:S01]  /*0060*/  LOP3.LUT R10, R6, 0xf, RZ, 0xc0, !PT ;  /* 0x0000000f060a7812 */ /* 0x000fe200078ec0ff */
[----:B------:R-:W-:-:S03]  /*0070*/  HFMA2 R0, -RZ, RZ, 0, 0 ;  /* 0x00000000ff007431 */ /* 0x000fc600000001ff */
[----:B------:R-:W-:-:S07]  /*0080*/  ISETP.NE.AND P0, PT, R10, RZ, PT ;  /* 0x000000ff0a00720c */ /* 0x000fce0003f05270 */
[----:B------:R-:W-:Y:S06]  /*0090*/  @!P1 BRA `(.L_x_7) ;  /* 0x0000000400589947 */ /* 0x000fec0003800000 */
[----:B------:R-:W1:Y:S01]  /*00a0*/  LDCU.64 UR6, c[0x0][0x388] ;  /* 0x00007100ff0677ac */ /* 0x000e620008000a00 */
[----:B------:R-:W-:Y:S01]  /*00b0*/  LOP3.LUT R0, R6, 0x7ffffff0, RZ, 0xc0, !PT ;  /* 0x7ffffff006007812 */ /* 0x000fe200078ec0ff */
[----:B------:R-:W2:Y:S03]  /*00c0*/  LDCU.64 UR4, c[0x0][0x390] ;  /* 0x00007200ff0477ac */ /* 0x000ea60008000a00 */
[----:B------:R-:W-:Y:S01]  /*00d0*/  IADD3 R7, PT, PT, -R0, RZ, RZ ;  /* 0x000000ff00077210 */ /* 0x000fe20007ffe1ff */
[----:B-1----:R-:W-:Y:S02]  /*00e0*/  UIADD3 UR6, UP0, UPT, UR6, 0x20, URZ ;  /* 0x0000002006067890 */ /* 0x002fe4000ff1e0ff */
[----:B--2---:R-:W-:Y:S02]  /*00f0*/  UIADD3 UR4, UP1, UPT, UR4, 0x20, URZ ;  /* 0x0000002004047890 */ /* 0x004fe4000ff3e0ff */
[----:B------:R-:W-:-:S02]  /*0100*/  UIADD3.X UR7, UPT, UPT, URZ, UR7, URZ, UP0, !UPT ;  /* 0x00000007ff077290 */ /* 0x000fc400087fe4ff */
[----:B------:R-:W-:Y:S01]  /*0110*/  MOV R12, UR6 ;  /* 0x00000006000c7c02 */ /* 0x000fe20008000f00 */
[----:B------:R-:W-:Y:S01]  /*0120*/  UIADD3.X UR5, UPT, UPT, URZ, UR5, URZ, UP1, !UPT ;  /* 0x00000005ff057290 */ /* 0x000fe20008ffe4ff */
[----:B------:R-:W-:Y:S02]  /*0130*/  MOV R8, UR4 ;  /* 0x0000000400087c02 */ /* 0x000fe40008000f00 */
[----:B------:R-:W-:-:S03]  /*0140*/  MOV R3, UR7 ;  /* 0x0000000700037c02 */ /* 0x000fc60008000f00 */
[----:B------:R-:W-:-:S07]  /*0150*/  MOV R9, UR5 ;  /* 0x0000000500097c02 */ /* 0x000fce0008000f00 */
.L_x_8:
[----:B------:R-:W-:Y:S02]  /*0160*/  MOV R2, R12 ;  /* 0x0000000c00027202 */ /* 0x000fe40000000f00 */
[----:B-1----:R-:W-:Y:S02]  /*0170*/  MOV R4, R8 ;  /* 0x0000000800047202 */ /* 0x002fe40000000f00 */
[----:B------:R-:W-:Y:S01]  /*0180*/  MOV R5, R9 ;  /* 0x0000000900057202 */ /* 0x000fe20000000f00 */
[----:B0-----:R-:W2:Y:S04]  /*0190*/  LDG.E R8, desc[UR8][R2.64+-0x20] ;  /* 0xffffe00802087981 */ /* 0x001ea8000c1e1900 */
[----:B------:R-:W2:Y:S04]  /*01a0*/  LDG.E R9, desc[UR8][R4.64+-0x20] ;  /* 0xffffe00804097981 */ /* 0x000ea8000c1e1900 */
[----:B------:R-:W3:Y:S04]  /*01b0*/  LDG.E R11, desc[UR8][R4.64+-0x1c] ;  /* 0xffffe408040b7981 */ /* 0x000ee8000c1e1900 */
[----:B------:R-:W4:Y:S04]  /*01c0*/  LDG.E R13, desc[UR8][R4.64+-0x18] ;  /* 0xffffe808040d7981 */ /* 0x000f28000c1e1900 */
[----:B------:R-:W5:Y:S01]  /*01d0*/  LDG.E R15, desc[UR8][R4.64+-0x14] ;  /* 0xffffec08040f7981 */ /* 0x000f62000c1e1900 */
[----:B--2---:R-:W-:-:S05]  /*01e0*/  FADD R9, R8, R9 ;  /* 0x0000000908097221 */ /* 0x004fca0000000000 */
[----:B------:R0:W-:Y:S04]  /*01f0*/  STG.E desc[UR8][R4.64+-0x20], R9 ;  /* 0xffffe00904007986 */ /* 0x0001e8000c101908 */
[----:B------:R-:W3:Y:S04]  /*0200*/  LDG.E R8, desc[UR8][R2.64+-0x1c] ;  /* 0xffffe40802087981 */ /* 0x000ee8000c1e1900 */
[----:B0-----:R-:W2:Y:S01]  /*0210*/  LDG.E R9, desc[UR8][R4.64+-0x10] ;  /* 0xfffff00804097981 */ /* 0x001ea2000c1e1900 */
[----:B---3--:R-:W-:-:S05]  /*0220*/  FADD R11, R8, R11 ;  /* 0x0000000b080b7221 */ /* 0x008fca0000000000 */
[----:B------:R0:W-:Y:S04]  /*0230*/  STG.E desc[UR8][R4.64+-0x1c], R11 ;  /* 0xffffe40b04007986 */ /* 0x0001e8000c101908 */
[----:B------:R-:W4:Y:S04]  /*0240*/  LDG.E R8, desc[UR8][R2.64+-0x18] ;  /* 0xffffe80802087981 */ /* 0x000f28000c1e1900 */
[----:B0-----:R-:W3:Y:S01]  /*0250*/  LDG.E R11, desc[UR8][R4.64+-0xc] ;  /* 0xfffff408040b7981 */ /* 0x001ee2000c1e1900 */
[----:B----4-:R-:W-:-:S05]  /*0260*/  FADD R13, R8, R13 ;  /* 0x0000000d080d7221 */ /* 0x010fca0000000000 */
[----:B------:R0:W-:Y:S04]  /*0270*/  STG.E desc[UR8][R4.64+-0x18], R13 ;  /* 0xffffe80d04007986 */ /* 0x0001e8000c101908 */
[----:B------:R-:W5:Y:S04]  /*0280*/  LDG.E R8, desc[UR8][R2.64+-0x14] ;  /* 0xffffec0802087981 */ /* 0x000f68000c1e1900 */
[----:B0-----:R-:W4:Y:S01]  /*0290*/  LDG.E R13, desc[UR8][R4.64+-0x8] ;  /* 0xfffff808040d7981 */ /* 0x001f22000c1e1900 */
[----:B-----5:R-:W-:-:S05]  /*02a0*/  FADD R15, R8, R15 ;  /* 0x0000000f080f7221 */ /* 0x020fca0000000000 */
[----:B------:R0:W-:Y:S04]  /*02b0*/  STG.E desc[UR8][R4.64+-0x14], R15 ;  /* 0xffffec0f04007986 */ /* 0x0001e8000c101908 */
[----:B------:R-:W2:Y:S04]  /*02c0*/  LDG.E R8, desc[UR8][R2.64+-0x10] ;  /* 0xfffff00802087981 */ /* 0x000ea8000c1e1900 */
[----:B0-----:R-:W5:Y:S01]  /*02d0*/  LDG.E R15, desc[UR8][R4.64+-0x4] ;  /* 0xfffffc08040f7981 */ /* 0x001f62000c1e1900 */
        /* <DEDUP_REMOVED lines=34> */
[----:B------:R-:W3:Y:S02]  /*0500*/  LDG.E R8, desc[UR8][R2.64+0x14] ;  /* 0x0000140802087981 */ /* 0x000ee4000c1e1900 */
[----:B---3--:R-:W-:-:S05]  /*0510*/  FADD R11, R8, R11 ;  /* 0x0000000b080b7221 */ /* 0x008fca0000000000 */
[----:B------:R1:W-:Y:S04]  /*0520*/  STG.E desc[UR8][R4.64+0x14], R11 ;  /* 0x0000140b04007986 */ /* 0x0003e8000c101908 */
[----:B------:R-:W4:Y:S01]  /*0530*/  LDG.E R8, desc[UR8][R2.64+0x18] ;  /* 0x0000180802087981 */ /* 0x000f22000c1e1900 */
[----:B------:R-:W-:Y:S01]  /*0540*/  IADD3 R7, PT, PT, R7, 0x10, RZ ;  /* 0x0000001007077810 */ /* 0x000fe20007ffe0ff */
[----:B----4-:R-:W-:-:S05]  /*0550*/  FADD R13, R8, R13 ;  /* 0x0000000d080d7221 */ /* 0x010fca0000000000 */
[----:B------:R1:W-:Y:S04]  /*0560*/  STG.E desc[UR8][R4.64+0x18], R13 ;  /* 0x0000180d04007986 */ /* 0x0003e8000c101908 */
[----:B------:R2:W5:Y:S01]  /*0570*/  LDG.E R8, desc[UR8][R2.64+0x1c] ;  /* 0x00001c0802087981 */ /* 0x000562000c1e1900 */
[----:B------:R-:W-:Y:S02]  /*0580*/  ISETP.NE.AND P1, PT, R7, RZ, PT ;  /* 0x000000ff0700720c */ /* 0x000fe40003f25270 */
[----:B------:R-:W-:-:S05]  /*0590*/  IADD3 R12, P2, PT, R2, 0x40, RZ ;  /* 0x00000040020c7810 */ /* 0x000fca0007f5e0ff */
[----:B--2---:R-:W-:Y:S02]  /*05a0*/  IMAD.X R3, RZ, RZ, R3, P2 ;  /* 0x000000ffff037224 */ /* 0x004fe400010e0603 */
[----:B-----5:R-:W-:Y:S01]  /*05b0*/  FADD R15, R8, R15 ;  /* 0x0000000f080f7221 */ /* 0x020fe20000000000 */
[----:B------:R-:W-:-:S04]  /*05c0*/  IADD3 R8, P3, PT, R4, 0x40, RZ ;  /* 0x0000004004087810 */ /* 0x000fc80007f7e0ff */
[----:B------:R1:W-:Y:S01]  /*05d0*/  STG.E desc[UR8][R4.64+0x1c], R15 ;  /* 0x00001c0f04007986 */ /* 0x0003e2000c101908 */
[----:B0-----:R-:W-:Y:S01]  /*05e0*/  IADD3.X R9, PT, PT, RZ, R5, RZ, P3, !PT ;  /* 0x00000005ff097210 */ /* 0x001fe20001ffe4ff */
[----:B------:R-:W-:Y:S07]  /*05f0*/  @P1 BRA `(.L_x_8) ;  /* 0xfffffff800d81947 */ /* 0x000fee000383ffff */
.L_x_7:
[----:B0-----:R-:W-:Y:S05]  /*0600*/  @!P0 EXIT ;  /* 0x000000000000894d */ /* 0x001fea0003800000 */
[----:B------:R-:W-:Y:S02]  /*0610*/  ISETP.GE.U32.AND P0, PT, R10, 0x8, PT ;  /* 0x000000080a00780c */ /* 0x000fe40003f06070 */
[----:B------:R-:W-:-:S04]  /*0620*/  LOP3.LUT R12, R6, 0x7, RZ, 0xc0, !PT ;  /* 0x00000007060c7812 */ /* 0x000fc800078ec0ff */
[----:B------:R-:W-:-:S07]  /*0630*/  ISETP.NE.AND P1, PT, R12, RZ, PT ;  /* 0x000000ff0c00720c */ /* 0x000fce0003f25270 */
[----:B------:R-:W-:Y:S06]  /*0640*/  @!P0 BRA `(.L_x_9) ;  /* 0x0000000000948947 */ /* 0x000fec0003800000 */
[----:B------:R-:W0:Y:S08]  /*0650*/  LDC.64 R2, c[0x0][0x388] ;  /* 0x0000e200ff027b82 */ /* 0x000e300000000a00 */
[----:B-1----:R-:W1:Y:S01]  /*0660*/  LDC.64 R4, c[0x0][0x390] ;  /* 0x0000e400ff047b82 */ /* 0x002e620000000a00 */
[----:B0-----:R-:W-:-:S05]  /*0670*/  IMAD.WIDE.U32 R2, R0, 0x4, R2 ;  /* 0x0000000400027825 */ /* 0x001fca00078e0002 */
[----:B------:R-:W2:Y:S01]  /*0680*/  LDG.E R7, desc[UR8][R2.64] ;  /* 0x0000000802077981 */ /* 0x000ea2000c1e1900 */
[----:B-1----:R-:W-:-:S05]  /*0690*/  IMAD.WIDE.U32 R4, R0, 0x4, R4 ;  /* 0x0000000400047825 */ /* 0x002fca00078e0004 */
[----:B------:R-:W2:Y:S04]  /*06a0*/  LDG.E R8, desc[UR8][R4.64] ;  /* 0x0000000804087981 */ /* 0x000ea8000c1e1900 */
[----:B------:R-:W3:Y:S04]  /*06b0*/  LDG.E R9, desc[UR8][R4.64+0x4] ;  /* 0x0000040804097981 */ /* 0x000ee8000c1e1900 */
[----:B------:R-:W4:Y:S04]  /*06c0*/  LDG.E R11, desc[UR8][R4.64+0x8] ;  /* 0x00000808040b7981 */ /* 0x000f28000c1e1900 */
[----:B------:R-:W5:Y:S01]  /*06d0*/  LDG.E R13, desc[UR8][R4.64+0xc] ;  /* 0x00000c08040d7981 */ /* 0x000f62000c1e1900 */
[----:B--2---:R-:W-:-:S05]  /*06e0*/  FADD R7, R7, R8 ;  /* 0x0000000807077221 */ /* 0x004fca0000000000 */
[----:B------:R-:W-:Y:S04]  /*06f0*/  STG.E desc[UR8][R4.64], R7 ;  /* 0x0000000704007986 */ /* 0x000fe8000c101908 */
[----:B------:R-:W3:Y:S02]  /*0700*/  LDG.E R8, desc[UR8][R2.64+0x4] ;  /* 0x0000040802087981 */ /* 0x000ee4000c1e1900 */
[----:B---3--:R-:W-:-:S05]  /*0710*/  FADD R9, R8, R9 ;  /* 0x0000000908097221 */ /* 0x008fca0000000000 */
[----:B------:R0:W-:Y:S04]  /*0720*/  STG.E desc[UR8][R4.64+0x4], R9 ;  /* 0x0000040904007986 */ /* 0x0001e8000c101908 */
[----:B------:R-:W4:Y:S04]  /*0730*/  LDG.E R8, desc[UR8][R2.64+0x8] ;  /* 0x0000080802087981 */ /* 0x000f28000c1e1900 */
[----:B0-----:R-:W2:Y:S01]  /*0740*/  LDG.E R9, desc[UR8][R4.64+0x14] ;  /* 0x0000140804097981 */ /* 0x001ea2000c1e1900 */
[----:B----4-:R-:W-:-:S05]  /*0750*/  FADD R11, R8, R11 ;  /* 0x0000000b080b7221 */ /* 0x010fca0000000000 */
[----:B------:R0:W-:Y:S04]  /*0760*/  STG.E desc[UR8][R4.64+0x8], R11 ;  /* 0x0000080b04007986 */ /* 0x0001e8000c101908 */
[----:B------:R-:W5:Y:S04]  /*0770*/  LDG.E R8, desc[UR8][R2.64+0xc] ;  /* 0x00000c0802087981 */ /* 0x000f68000c1e1900 */
[----:B0-----:R-:W3:Y:S01]  /*0780*/  LDG.E R11, desc[UR8][R4.64+0x18] ;  /* 0x00001808040b7981 */ /* 0x001ee2000c1e1900 */
[----:B-----5:R-:W-:-:S03]  /*0790*/  FADD R13, R8, R13 ;  /* 0x0000000d080d7221 */ /* 0x020fc60000000000 */
[----:B------:R-:W4:Y:S04]  /*07a0*/  LDG.E R8, desc[UR8][R4.64+0x10] ;  /* 0x0000100804087981 */ /* 0x000f28000c1e1900 */
[----:B------:R0:W-:Y:S04]  /*07b0*/  STG.E desc[UR8][R4.64+0xc], R13 ;  /* 0x00000c0d04007986 */ /* 0x0001e8000c101908 */
[----:B------:R-:W4:Y:S04]  /*07c0*/  LDG.E R7, desc[UR8][R2.64+0x10] ;  /* 0x0000100802077981 */ /* 0x000f28000c1e1900 */
[----:B0-----:R-:W5:Y:S01]  /*07d0*/  LDG.E R13, desc[UR8][R4.64+0x1c] ;  /* 0x00001c08040d7981 */ /* 0x001f62000c1e1900 */
[----:B----4-:R-:W-:-:S05]  /*07e0*/  FADD R7, R7, R8 ;  /* 0x0000000807077221 */ /* 0x010fca0000000000 */
[----:B------:R0:W-:Y:S04]  /*07f0*/  STG.E desc[UR8][R4.64+0x10], R7 ;  /* 0x0000100704007986 */ /* 0x0001e8000c101908 */
[----:B------:R-:W2:Y:S02]  /*0800*/  LDG.E R8, desc[UR8][R2.64+0x14] ;  /* 0x0000140802087981 */ /* 0x000ea4000c1e1900 */
[----:B--2---:R-:W-:-:S05]  /*0810*/  FADD R9, R8, R9 ;  /* 0x0000000908097221 */ /* 0x004fca0000000000 */
[----:B------:R0:W-:Y:S04]  /*0820*/  STG.E desc[UR8][R4.64+0x14], R9 ;  /* 0x0000140904007986 */ /* 0x0001e8000c101908 */
[----:B------:R-:W3:Y:S02]  /*0830*/  LDG.E R8, desc[UR8][R2.64+0x18] ;  /* 0x0000180802087981 */ /* 0x000ee4000c1e1900 */
[----:B---3--:R-:W-:-:S05]  /*0840*/  FADD R11, R8, R11 ;  /* 0x0000000b080b7221 */ /* 0x008fca0000000000 */
[----:B------:R0:W-:Y:S04]  /*0850*/  STG.E desc[UR8][R4.64+0x18], R11 ;  /* 0x0000180b04007986 */ /* 0x0001e8000c101908 */
[----:B------:R-:W5:Y:S01]  /*0860*/  LDG.E R8, desc[UR8][R2.64+0x1c] ;  /* 0x00001c0802087981 */ /* 0x000f62000c1e1900 */
[----:B------:R-:W-:Y:S01]  /*0870*/  IADD3 R0, PT, PT, R0, 0x8, RZ ;  /* 0x0000000800007810 */ /* 0x000fe20007ffe0ff */
[----:B-----5:R-:W-:-:S05]  /*0880*/  FADD R13, R8, R13 ;  /* 0x0000000d080d7221 */ /* 0x020fca0000000000 */
[----:B------:R0:W-:Y:S02]  /*0890*/  STG.E desc[UR8][R4.64+0x1c], R13 ;  /* 0x00001c0d04007986 */ /* 0x0001e4000c101908 */
.L_x_9:
[----:B------:R-:W-:Y:S05]  /*08a0*/  @!P1 EXIT ;  /* 0x000000000000994d */ /* 0x000fea0003800000 */
[----:B------:R-:W-:Y:S02]  /*08b0*/  ISETP.GE.U32.AND P0, PT, R12, 0x4, PT ;  /* 0x000000040c00780c */ /* 0x000fe40003f06070 */
[----:B------:R-:W-:-:S04]  /*08c0*/  LOP3.LUT R6, R6, 0x3, RZ, 0xc0, !PT ;  /* 0x0000000306067812 */ /* 0x000fc800078ec0ff */
[----:B------:R-:W-:-:S07]  /*08d0*/  ISETP.NE.AND P1, PT, R6, RZ, PT ;  /* 0x000000ff0600720c */ /* 0x000fce0003f25270 */
[----:B------:R-:W-:Y:S06]  /*08e0*/  @!P0 BRA `(.L_x_10) ;  /* 0x0000000000548947 */ /* 0x000fec0003800000 */
[----:B01----:R-:W0:Y:S08]  /*08f0*/  LDC.64 R4, c[0x0][0x388] ;  /* 0x0000e200ff047b82 */ /* 0x003e300000000a00 */
[----:B------:R-:W1:Y:S01]  /*0900*/  LDC.64 R2, c[0x0][0x390] ;  /* 0x0000e400ff027b82 */ /* 0x000e620000000a00 */
        /* <DEDUP_REMOVED lines=8> */
[----:B------:R2:W-:Y:S04]  /*0990*/  STG.E desc[UR8][R2.64], R7 ;  /* 0x0000000702007986 */ /* 0x0005e8000c101908 */
[----:B------:R-:W3:Y:S02]  /*09a0*/  LDG.E R8, desc[UR8][R4.64+0x4] ;  /* 0x0000040804087981 */ /* 0x000ee4000c1e1900 */
[----:B---3--:R-:W-:-:S05]  /*09b0*/  FADD R9, R8, R9 ;  /* 0x0000000908097221 */ /* 0x008fca0000000000 */
[----:B------:R2:W-:Y:S04]  /*09c0*/  STG.E desc[UR8][R2.64+0x4], R9 ;  /* 0x0000040902007986 */ /* 0x0005e8000c101908 */
[----:B------:R-:W4:Y:S02]  /*09d0*/  LDG.E R8, desc[UR8][R4.64+0x8] ;  /* 0x0000080804087981 */ /* 0x000f24000c1e1900 */
[----:B----4-:R-:W-:-:S05]  /*09e0*/  FADD R11, R8, R11 ;  /* 0x0000000b080b7221 */ /* 0x010fca0000000000 */
[----:B------:R2:W-:Y:S04]  /*09f0*/  STG.E desc[UR8][R2.64+0x8], R11 ;  /* 0x0000080b02007986 */ /* 0x0005e8000c101908 */
[----:B------:R-:W5:Y:S01]  /*0a00*/  LDG.E R8, desc[UR8][R4.64+0xc] ;  /* 0x00000c0804087981 */ /* 0x000f62000c1e1900 */
[----:B------:R-:W-:Y:S01]  /*0a10*/  IADD3 R0, PT, PT, R0, 0x4, RZ ;  /* 0x0000000400007810 */ /* 0x000fe20007ffe0ff */
[----:B-----5:R-:W-:-:S05]  /*0a20*/  FADD R13, R8, R13 ;  /* 0x0000000d080d7221 */ /* 0x020fca0000000000 */
[----:B------:R2:W-:Y:S02]  /*0a30*/  STG.E desc[UR8][R2.64+0xc], R13 ;  /* 0x00000c0d02007986 */ /* 0x0005e4000c101908 */
.L_x_10:
[----:B------:R-:W-:Y:S05]  /*0a40*/  @!P1 EXIT ;  /* 0x000000000000994d */ /* 0x000fea0003800000 */
[----:B--2---:R-:W2:Y:S01]  /*0a50*/  LDC.64 R2, c[0x0][0x390] ;  /* 0x0000e400ff027b82 */ /* 0x004ea20000000a00 */
[----:B------:R-:W-:-:S07]  /*0a60*/  IMAD.MOV R6, RZ, RZ, -R6 ;  /* 0x000000ffff067224 */ /* 0x000fce00078e0a06 */
[----:B01----:R-:W0:Y:S01]  /*0a70*/  LDC.64 R4, c[0x0][0x388] ;  /* 0x0000e200ff047b82 */ /* 0x003e220000000a00 */
[----:B--2---:R-:W-:-:S05]  /*0a80*/  IMAD.WIDE.U32 R2, R0, 0x4, R2 ;  /* 0x0000000400027825 */ /* 0x004fca00078e0002 */
[----:B------:R-:W-:Y:S01]  /*0a90*/  MOV R9, R3 ;  /* 0x0000000300097202 */ /* 0x000fe20000000f00 */
[----:B0-----:R-:W-:Y:S01]  /*0aa0*/  IMAD.WIDE.U32 R4, R0, 0x4, R4 ;  /* 0x0000000400047825 */ /* 0x001fe200078e0004 */
[----:B------:R-:W-:-:S07]  /*0ab0*/  MOV R0, R2 ;  /* 0x0000000200007202 */ /* 0x000fce0000000f00 */
.L_x_11:
[----:B0-----:R-:W-:Y:S02]  /*0ac0*/  MOV R2, R0 ;  /* 0x0000000000027202 */ /* 0x001fe40000000f00 */
[----:B------:R-:W-:Y:S01]  /*0ad0*/  MOV R3, R9 ;  /* 0x0000000900037202 */ /* 0x000fe20000000f00 */
[----:B------:R0:W2:Y:S04]  /*0ae0*/  LDG.E R0, desc[UR8][R4.64] ;  /* 0x0000000804007981 */ /* 0x0000a8000c1e1900 */
[----:B------:R-:W2:Y:S01]  /*0af0*/  LDG.E R7, desc[UR8][R2.64] ;  /* 0x0000000802077981 */ /* 0x000ea2000c1e1900 */
[----:B------:R-:W-:-:S04]  /*0b00*/  IADD3 R6, PT, PT, R6, 0x1, RZ ;  /* 0x0000000106067810 */ /* 0x000fc80007ffe0ff */
[----:B------:R-:W-:Y:S02]  /*0b10*/  ISETP.NE.AND P0, PT, R6, RZ, PT ;  /* 0x000000ff0600720c */ /* 0x000fe40003f05270 */
[----:B0-----:R-:W-:-:S04]  /*0b20*/  IADD3 R4, P2, PT, R4, 0x4, RZ ;  /* 0x0000000404047810 */ /* 0x001fc80007f5e0ff */
[----:B------:R-:W-:Y:S01]  /*0b30*/  IADD3.X R5, PT, PT, RZ, R5, RZ, P2, !PT ;  /* 0x00000005ff057210 */ /* 0x000fe200017fe4ff */
[----:B--2---:R-:W-:Y:S01]  /*0b40*/  FADD R7, R0, R7 ;  /* 0x0000000700077221 */ /* 0x004fe20000000000 */
[----:B------:R-:W-:-:S04]  /*0b50*/  IADD3 R0, P1, PT, R2, 0x4, RZ ;  /* 0x0000000402007810 */ /* 0x000fc80007f3e0ff */
[----:B------:R0:W-:Y:S01]  /*0b60*/  STG.E desc[UR8][R2.64], R7 ;  /* 0x0000000702007986 */ /* 0x0001e2000c101908 */
[----:B------:R-:W-:Y:S01]  /*0b70*/  IADD3.X R9, PT, PT, RZ, R3, RZ, P1, !PT ;  /* 0x00000003ff097210 */ /* 0x000fe20000ffe4ff */
[----:B------:R-:W-:Y:S07]  /*0b80*/  @P0 BRA `(.L_x_11) ;  /* 0xfffffffc00cc0947 */ /* 0x000fee000383ffff */
[----:B------:R-:W-:Y:S05]  /*0b90*/  EXIT ;  /* 0x000000000000794d */ /* 0x000fea0003800000 */
.L_x_12:
        /* <DEDUP_REMOVED lines=14> */
.L_x_15:


//--------------------- .nv.shared.reserved.0     --------------------------
	.section	.nv.shared.reserved.0,"aw",@nobits
	.weak		__nv_reservedSMEM_offset_0_alias
	.size		__nv_reservedSMEM_offset_0_alias, 0, 64
	.other		__nv_reservedSMEM_offset_0_alias,@"STO_CUDA_RESERVED_SHARED STV_DEFAULT"
__nv_reservedSMEM_offset_0_alias:
	.zero		0
	.zero		64


//--------------------- .nv.constant0._Z6fill2DPdmii --------------------------
	.section	.nv.constant0._Z6fill2DPdmii,"a",@progbits
	.sectionflags	@""
	.align	4
.nv.constant0._Z6fill2DPdmii:
	.zero		920


//--------------------- .nv.constant0._Z6fill1DiPdd --------------------------
	.section	.nv.constant0._Z6fill1DiPdd,"a",@progbits
	.sectionflags	@""
	.align	4
.nv.constant0._Z6fill1DiPdd:
	.zero		920


//--------------------- .nv.constant0._Z3addiPfS_ --------------------------
	.section	.nv.constant0._Z3addiPfS_,"a",@progbits
	.sectionflags	@""
	.align	4
.nv.constant0._Z3addiPfS_:
	.zero		920


//--------------------- SYMBOLS --------------------------

	.type		.nv.reservedSmem.offset0,@object
	.size		.nv.reservedSmem.offset0,0x4
